	.headerflags	@"EF_CUDA_TEXMODE_UNIFIED EF_CUDA_64BIT_ADDRESS EF_CUDA_ACCELERATORS EF_CUDA_SM90 EF_CUDA_VIRTUAL_SM(EF_CUDA_SM90)"
	.elftype	@"ET_EXEC"


//--------------------- .nv.info                  --------------------------
	.section	.nv.info,"",@"SHT_CUDA_INFO"
	.align	4


	//----- nvinfo : EIATTR_REGCOUNT
	.align		4
        /*0000*/ 	.byte	0x04, 0x2f
        /*0002*/ 	.short	(.L_3 - .L_2)
	.align		4
.L_2:
        /*0004*/ 	.word	index@(triton_poi_fused_cat_5)
        /*0008*/ 	.word	0x00000020


	//----- nvinfo : EIATTR_MIN_STACK_SIZE
	.align		4
.L_3:
        /*000c*/ 	.byte	0x04, 0x12
        /*000e*/ 	.short	(.L_5 - .L_4)
	.align		4
.L_4:
        /*0010*/ 	.word	index@(triton_poi_fused_cat_5)
        /*0014*/ 	.word	0x00000000


	//----- nvinfo : EIATTR_FRAME_SIZE
	.align		4
.L_5:
        /*0018*/ 	.byte	0x04, 0x11
        /*001a*/ 	.short	(.L_7 - .L_6)
	.align		4
.L_6:
        /*001c*/ 	.word	index@(triton_poi_fused_cat_5)
        /*0020*/ 	.word	0x00000000


	//----- nvinfo : EIATTR_MIN_STACK_SIZE
	.align		4
.L_7:
        /*0024*/ 	.byte	0x04, 0x12
        /*0026*/ 	.short	(.L_9 - .L_8)
	.align		4
.L_8:
        /*0028*/ 	.word	index@(triton_poi_fused_cat_5)
        /*002c*/ 	.word	0x00000000
.L_9:


//--------------------- .nv.info.triton_poi_fused_cat_5 --------------------------
	.section	.nv.info.triton_poi_fused_cat_5,"",@"SHT_CUDA_INFO"
	.sectionflags	@""
	.align	4


	//----- nvinfo : EIATTR_CUDA_API_VERSION
	.align		4
        /*0000*/ 	.byte	0x04, 0x37
        /*0002*/ 	.short	(.L_11 - .L_10)
.L_10:
        /*0004*/ 	.word	0x0000007c


	//----- nvinfo : EIATTR_KPARAM_INFO
	.align		4
.L_11:
        /*0008*/ 	.byte	0x04, 0x17
        /*000a*/ 	.short	(.L_13 - .L_12)
.L_12:
        /*000c*/ 	.word	0x00000000
        /*0010*/ 	.short	0x000b
        /*0012*/ 	.short	0x0058
        /*0014*/ 	.byte	0x00, 0xf0, 0x11, 0x00


	//----- nvinfo : EIATTR_KPARAM_INFO
	.align		4
.L_13:
        /*0018*/ 	.byte	0x04, 0x17
        /*001a*/ 	.short	(.L_15 - .L_14)
.L_14:
        /*001c*/ 	.word	0x00000000
        /*0020*/ 	.short	0x000a
        /*0022*/ 	.short	0x0050
        /*0024*/ 	.byte	0x00, 0xf4, 0x21, 0x00


	//----- nvinfo : EIATTR_KPARAM_INFO
	.align		4
.L_15:
        /*0028*/ 	.byte	0x04, 0x17
        /*002a*/ 	.short	(.L_17 - .L_16)
.L_16:
        /*002c*/ 	.word	0x00000000
        /*0030*/ 	.short	0x0009
        /*0032*/ 	.short	0x0048
        /*0034*/ 	.byte	0x00, 0xf4, 0x21, 0x00


	//----- nvinfo : EIATTR_KPARAM_INFO
	.align		4
.L_17:
        /*0038*/ 	.byte	0x04, 0x17
        /*003a*/ 	.short	(.L_19 - .L_18)
.L_18:
        /*003c*/ 	.word	0x00000000
        /*0040*/ 	.short	0x0008
        /*0042*/ 	.short	0x0040
        /*0044*/ 	.byte	0x00, 0xf4, 0x21, 0x00


	//----- nvinfo : EIATTR_KPARAM_INFO
	.align		4
.L_19:
        /*0048*/ 	.byte	0x04, 0x17
        /*004a*/ 	.short	(.L_21 - .L_20)
.L_20:
        /*004c*/ 	.word	0x00000000
        /*0050*/ 	.short	0x0007
        /*0052*/ 	.short	0x0038
        /*0054*/ 	.byte	0x00, 0xf4, 0x21, 0x00


	//----- nvinfo : EIATTR_KPARAM_INFO
	.align		4
.L_21:
        /*0058*/ 	.byte	0x04, 0x17
        /*005a*/ 	.short	(.L_23 - .L_22)
.L_22:
        /*005c*/ 	.word	0x00000000
        /*0060*/ 	.short	0x0006
        /*0062*/ 	.short	0x0030
        /*0064*/ 	.byte	0x00, 0xf4, 0x21, 0x00


	//----- nvinfo : EIATTR_KPARAM_INFO
	.align		4
.L_23:
        /*0068*/ 	.byte	0x04, 0x17
        /*006a*/ 	.short	(.L_25 - .L_24)
.L_24:
        /*006c*/ 	.word	0x00000000
        /*0070*/ 	.short	0x0005
        /*0072*/ 	.short	0x0028
        /*0074*/ 	.byte	0x00, 0xf4, 0x21, 0x00


	//----- nvinfo : EIATTR_KPARAM_INFO
	.align		4
.L_25:
        /*0078*/ 	.byte	0x04, 0x17
        /*007a*/ 	.short	(.L_27 - .L_26)
.L_26:
        /*007c*/ 	.word	0x00000000
        /*0080*/ 	.short	0x0004
        /*0082*/ 	.short	0x0020
        /*0084*/ 	.byte	0x00, 0xf4, 0x21, 0x00


	//----- nvinfo : EIATTR_KPARAM_INFO
	.align		4
.L_27:
        /*0088*/ 	.byte	0x04, 0x17
        /*008a*/ 	.short	(.L_29 - .L_28)
.L_28:
        /*008c*/ 	.word	0x00000000
        /*0090*/ 	.short	0x0003
        /*0092*/ 	.short	0x0018
        /*0094*/ 	.byte	0x00, 0xf4, 0x21, 0x00


	//----- nvinfo : EIATTR_KPARAM_INFO
	.align		4
.L_29:
        /*0098*/ 	.byte	0x04, 0x17
        /*009a*/ 	.short	(.L_31 - .L_30)
.L_30:
        /*009c*/ 	.word	0x00000000
        /*00a0*/ 	.short	0x0002
        /*00a2*/ 	.short	0x0010
        /*00a4*/ 	.byte	0x00, 0xf4, 0x21, 0x00


	//----- nvinfo : EIATTR_KPARAM_INFO
	.align		4
.L_31:
        /*00a8*/ 	.byte	0x04, 0x17
        /*00aa*/ 	.short	(.L_33 - .L_32)
.L_32:
        /*00ac*/ 	.word	0x00000000
        /*00b0*/ 	.short	0x0001
        /*00b2*/ 	.short	0x0008
        /*00b4*/ 	.byte	0x00, 0xf4, 0x21, 0x00


	//----- nvinfo : EIATTR_KPARAM_INFO
	.align		4
.L_33:
        /*00b8*/ 	.byte	0x04, 0x17
        /*00ba*/ 	.short	(.L_35 - .L_34)
.L_34:
        /*00bc*/ 	.word	0x00000000
        /*00c0*/ 	.short	0x0000
        /*00c2*/ 	.short	0x0000
        /*00c4*/ 	.byte	0x00, 0xf4, 0x21, 0x00


	//----- nvinfo : EIATTR_SPARSE_MMA_MASK
	.align		4
.L_35:
        /*00c8*/ 	.byte	0x03, 0x50
        /*00ca*/ 	.short	0x0000


	//----- nvinfo : EIATTR_MAXREG_COUNT
	.align		4
        /*00cc*/ 	.byte	0x03, 0x1b
        /*00ce*/ 	.short	0x00ff


	//----- nvinfo : EIATTR_EXIT_INSTR_OFFSETS
	.align		4
        /*00d0*/ 	.byte	0x04, 0x1c
        /*00d2*/ 	.short	(.L_37 - .L_36)


	//   ....[0]....
.L_36:
        /*00d4*/ 	.word	0x00000900


	//----- nvinfo : EIATTR_REQNTID
	.align		4
.L_37:
        /*00d8*/ 	.byte	0x04, 0x10
        /*00da*/ 	.short	(.L_39 - .L_38)
.L_38:
        /*00dc*/ 	.word	0x00000100
        /*00e0*/ 	.word	0x00000001
        /*00e4*/ 	.word	0x00000001


	//----- nvinfo : EIATTR_CBANK_PARAM_SIZE
	.align		4
.L_39:
        /*00e8*/ 	.byte	0x03, 0x19
        /*00ea*/ 	.short	0x005c


	//----- nvinfo : EIATTR_PARAM_CBANK
	.align		4
        /*00ec*/ 	.byte	0x04, 0x0a
        /*00ee*/ 	.short	(.L_41 - .L_40)
	.align		4
.L_40:
        /*00f0*/ 	.word	index@(.nv.constant0.triton_poi_fused_cat_5)
        /*00f4*/ 	.short	0x0210
        /*00f6*/ 	.short	0x005c


	//----- nvinfo : EIATTR_SW_WAR
	.align		4
.L_41:
        /*00f8*/ 	.byte	0x04, 0x36
        /*00fa*/ 	.short	(.L_43 - .L_42)
.L_42:
        /*00fc*/ 	.word	0x00000008
.L_43:


//--------------------- .nv.callgraph             --------------------------
	.section	.nv.callgraph,"",@"SHT_CUDA_CALLGRAPH"
	.align	4
	.sectionentsize	8
	.align		4
        /*0000*/ 	.word	0x00000000
	.align		4
        /*0004*/ 	.word	0xffffffff
	.align		4
        /*0008*/ 	.word	0x00000000
	.align		4
        /*000c*/ 	.word	0xfffffffe
	.align		4
        /*0010*/ 	.word	0x00000000
	.align		4
        /*0014*/ 	.word	0xfffffffd
	.align		4
        /*0018*/ 	.word	0x00000000
	.align		4
        /*001c*/ 	.word	0xfffffffc


//--------------------- .nv.constant4             --------------------------
	.section	.nv.constant4,"a",@progbits
	.align	8
	.align		8
.nv.constant4:
        /*0000*/ 	.dword	_$_str
	.align		8
        /*0008*/ 	.dword	_$_str_$_2


//--------------------- .text.triton_poi_fused_cat_5 --------------------------
	.section	.text.triton_poi_fused_cat_5,"ax",@progbits
	.align	128
        .global         triton_poi_fused_cat_5
        .type           triton_poi_fused_cat_5,@function
        .size           triton_poi_fused_cat_5,(.L_x_1 - triton_poi_fused_cat_5)
        .other          triton_poi_fused_cat_5,@"STO_CUDA_ENTRY STV_DEFAULT"
triton_poi_fused_cat_5:
.text.triton_poi_fused_cat_5:
[----:B------:R-:W-:Y:S01]  /*0000*/  LDC R1, c[0x0][0x28] ;  /* 0x00000a00ff017b82 */ /* 0x000fe20000000800 */
[----:B------:R-:W1:Y:S01]  /*0010*/  S2R R0, SR_TID.X ;  /* 0x0000000000007919 */ /* 0x000e620000002100 */
[----:B------:R-:W-:-:S06]  /*0020*/  IMAD.MOV.U32 R2, RZ, RZ, RZ ;  /* 0x000000ffff027224 */ /* 0x000fcc00078e00ff */
[----:B------:R-:W2:Y:S01]  /*0030*/  LDC.64 R8, c[0x0][0x220] ;  /* 0x00008800ff087b82 */ /* 0x000ea20000000a00 */
[----:B------:R-:W-:Y:S01]  /*0040*/  ULDC.64 UR4, c[0x0][0x208] ;  /* 0x0000820000047ab9 */ /* 0x000fe20000000a00 */
[----:B------:R-:W3:Y:S06]  /*0050*/  S2R R3, SR_CTAID.X ;  /* 0x0000000000037919 */ /* 0x000eec0000002500 */
[----:B------:R-:W4:Y:S01]  /*0060*/  LDC.64 R10, c[0x0][0x248] ;  /* 0x00009200ff0a7b82 */ /* 0x000f220000000a00 */
[----:B------:R-:W-:Y:S01]  /*0070*/  CS2R R6, SRZ ;  /* 0x0000000000067805 */ /* 0x000fe2000001ff00 */
[----:B------:R-:W-:-:S06]  /*0080*/  ULDC.64 UR6, c[0x0][0x238] ;  /* 0x00008e0000067ab9 */ /* 0x000fcc0000000a00 */
[----:B------:R-:W5:Y:S08]  /*0090*/  LDC.64 R28, c[0x0][0x210] ;  /* 0x00008400ff1c7b82 */ /* 0x000f700000000a00 */
[----:B------:R-:W4:Y:S01]  /*00a0*/  LDC.64 R18, c[0x0][0x218] ;  /* 0x00008600ff127b82 */ /* 0x000f220000000a00 */
[----:B-1----:R-:W-:-:S07]  /*00b0*/  IMAD.SHL.U32 R0, R0, 0x2, RZ ;  /* 0x0000000200007824 */ /* 0x002fce00078e00ff */
[----:B------:R-:W1:Y:S01]  /*00c0*/  LDC.64 R26, c[0x0][0x228] ;  /* 0x00008a00ff1a7b82 */ /* 0x000e620000000a00 */
[----:B------:R-:W-:-:S05]  /*00d0*/  LOP3.LUT R0, R0, 0x1fe, RZ, 0xc0, !PT ;  /* 0x000001fe00007812 */ /* 0x000fca00078ec0ff */
[----:B---3--:R-:W-:Y:S02]  /*00e0*/  IMAD R3, R3, 0x200, R0 ;  /* 0x0000020003037824 */ /* 0x008fe400078e0200 */
[----:B------:R-:W3:Y:S02]  /*00f0*/  LDC.64 R24, c[0x0][0x240] ;  /* 0x00009000ff187b82 */ /* 0x000ee40000000a00 */
[----:B------:R-:W-:-:S05]  /*0100*/  IMAD.HI R2, R3, -0x6db6db6d, R2 ;  /* 0x9249249303027827 */ /* 0x000fca00078e0202 */
[----:B------:R-:W-:Y:S01]  /*0110*/  SHF.R.U32.HI R5, RZ, 0x1f, R2 ;  /* 0x0000001fff057819 */ /* 0x000fe20000011602 */
[----:B------:R-:W1:Y:S03]  /*0120*/  LDC.64 R14, c[0x0][0x258] ;  /* 0x00009600ff0e7b82 */ /* 0x000e660000000a00 */
[----:B------:R-:W-:Y:S02]  /*0130*/  LEA.HI.SX32 R2, R2, R5, 0x18 ;  /* 0x0000000502027211 */ /* 0x000fe400078fc2ff */
[----:B------:R-:W-:-:S03]  /*0140*/  CS2R R4, SRZ ;  /* 0x0000000000047805 */ /* 0x000fc6000001ff00 */
[----:B------:R-:W-:-:S04]  /*0150*/  IMAD R23, R2, -0x1c0, R3 ;  /* 0xfffffe4002177824 */ /* 0x000fc800078e0203 */
[C---:B--2---:R-:W-:Y:S01]  /*0160*/  IMAD.WIDE R8, R23.reuse, 0x4, R8 ;  /* 0x0000000417087825 */ /* 0x044fe200078e0208 */
[C---:B------:R-:W-:Y:S02]  /*0170*/  ISETP.GE.AND P0, PT, R23.reuse, 0xc0, PT ;  /* 0x000000c01700780c */ /* 0x040fe40003f06270 */
[----:B------:R-:W-:-:S11]  /*0180*/  ISETP.GT.AND P1, PT, R23, 0xbf, PT ;  /* 0x000000bf1700780c */ /* 0x000fd60003f24270 */
[----:B------:R-:W2:Y:S01]  /*0190*/  @!P0 LDG.E.EL.64 R4, desc[UR4][R8.64] ;  /* 0x0000000408048981 */ /* 0x000ea2000c2e1b00 */
[----:B----4-:R-:W-:-:S05]  /*01a0*/  IMAD.WIDE R10, R23, 0x4, R10 ;  /* 0x00000004170a7825 */ /* 0x010fca00078e020a */
[----:B------:R4:W2:Y:S01]  /*01b0*/  @P1 LDG.E.EL.64 R6, desc[UR4][R10.64+-0x300] ;  /* 0xfffd00040a061981 */ /* 0x0008a2000c2e1b00 */
[----:B------:R-:W-:-:S05]  /*01c0*/  IMAD.SHL.U32 R0, R2, 0x100, RZ ;  /* 0x0000010002007824 */ /* 0x000fca00078e00ff */
[----:B------:R-:W-:Y:S02]  /*01d0*/  SHF.R.S32.HI R12, RZ, 0x1f, R0 ;  /* 0x0000001fff0c7819 */ /* 0x000fe40000011400 */
[----:B------:R-:W-:Y:S01]  /*01e0*/  IADD3 R0, P2, R23, R0, RZ ;  /* 0x0000000017007210 */ /* 0x000fe20007f5e0ff */
[----:B----4-:R-:W-:-:S03]  /*01f0*/  IMAD R11, R2, 0xc0, R23 ;  /* 0x000000c0020b7824 */ /* 0x010fc600078e0217 */
[----:B------:R-:W-:Y:S02]  /*0200*/  LEA.HI.X.SX32 R9, R23, R12, 0x1, P2 ;  /* 0x0000000c17097211 */ /* 0x000fe400010f0eff */
[C---:B------:R-:W-:Y:S01]  /*0210*/  LEA R20, P2, R0.reuse, UR6, 0x2 ;  /* 0x0000000600147c11 */ /* 0x040fe2000f8410ff */
[----:B-----5:R-:W-:Y:S01]  /*0220*/  IMAD.WIDE R28, R11, 0x4, R28 ;  /* 0x000000040b1c7825 */ /* 0x020fe200078e021c */
[----:B------:R-:W4:Y:S02]  /*0230*/  LDC.64 R12, c[0x0][0x250] ;  /* 0x00009400ff0c7b82 */ /* 0x000f240000000a00 */
[----:B------:R-:W-:Y:S02]  /*0240*/  LEA.HI.X R21, R0, UR7, R9, 0x2, P2 ;  /* 0x0000000700157c11 */ /* 0x000fe400090f1409 */
[----:B------:R-:W-:-:S04]  /*0250*/  CS2R R8, SRZ ;  /* 0x0000000000087805 */ /* 0x000fc8000001ff00 */
[----:B------:R-:W5:Y:S02]  /*0260*/  LDC.64 R10, c[0x0][0x230] ;  /* 0x00008c00ff0a7b82 */ /* 0x000f640000000a00 */
[----:B------:R1:W2:Y:S01]  /*0270*/  @P1 LDG.E.EL.64 R8, desc[UR4][R20.64+-0x300] ;  /* 0xfffd000414081981 */ /* 0x0002a2000c2e1b00 */
[----:B------:R-:W-:-:S06]  /*0280*/  CS2R R16, SRZ ;  /* 0x0000000000107805 */ /* 0x000fcc000001ff00 */
[----:B------:R3:W2:Y:S01]  /*0290*/  @!P0 LDG.E.EL.64 R16, desc[UR4][R28.64] ;  /* 0x000000041c108981 */ /* 0x0006a2000c2e1b00 */
[----:B01----:R-:W-:Y:S01]  /*02a0*/  IMAD.WIDE R20, R23, 0x4, R18 ;  /* 0x0000000417147825 */ /* 0x003fe200078e0212 */
[----:B------:R-:W-:-:S06]  /*02b0*/  CS2R R18, SRZ ;  /* 0x0000000000127805 */ /* 0x000fcc000001ff00 */
[----:B------:R0:W2:Y:S01]  /*02c0*/  @!P0 LDG.E.EL.64 R18, desc[UR4][R20.64] ;  /* 0x0000000414128981 */ /* 0x0000a2000c2e1b00 */
[----:B---3--:R-:W-:-:S04]  /*02d0*/  IMAD.WIDE R28, R23, 0x4, R26 ;  /* 0x00000004171c7825 */ /* 0x008fc800078e021a */
[----:B------:R-:W-:Y:S01]  /*02e0*/  IMAD.WIDE R26, R23, 0x4, R24 ;  /* 0x00000004171a7825 */ /* 0x000fe200078e0218 */
[----:B------:R-:W-:Y:S02]  /*02f0*/  CS2R R24, SRZ ;  /* 0x0000000000187805 */ /* 0x000fe4000001ff00 */
[----:B0-----:R-:W-:-:S04]  /*0300*/  CS2R R20, SRZ ;  /* 0x0000000000147805 */ /* 0x001fc8000001ff00 */
[----:B------:R0:W3:Y:S01]  /*0310*/  @P1 LDG.E.EL.64 R24, desc[UR4][R26.64+-0x300] ;  /* 0xfffd00041a181981 */ /* 0x0000e2000c2e1b00 */
[----:B----4-:R-:W-:-:S03]  /*0320*/  IMAD.WIDE R12, R23, 0x4, R12 ;  /* 0x00000004170c7825 */ /* 0x010fc600078e020c */
[----:B------:R5:W4:Y:S01]  /*0330*/  @!P0 LDG.E.EL.64 R20, desc[UR4][R28.64] ;  /* 0x000000041c148981 */ /* 0x000b22000c2e1b00 */
[----:B0-----:R-:W-:Y:S01]  /*0340*/  CS2R R26, SRZ ;  /* 0x00000000001a7805 */ /* 0x001fe2000001ff00 */
[----:B-----5:R-:W-:Y:S01]  /*0350*/  IMAD.WIDE R28, R23, 0x4, R10 ;  /* 0x00000004171c7825 */ /* 0x020fe200078e020a */
[----:B------:R-:W-:-:S03]  /*0360*/  CS2R R10, SRZ ;  /* 0x00000000000a7805 */ /* 0x000fc6000001ff00 */
[----:B------:R-:W-:Y:S01]  /*0370*/  IMAD.WIDE R22, R23, 0x4, R14 ;  /* 0x0000000417167825 */ /* 0x000fe200078e020e */
[----:B------:R-:W-:Y:S01]  /*0380*/  CS2R R14, SRZ ;  /* 0x00000000000e7805 */ /* 0x000fe2000001ff00 */
[----:B------:R-:W5:Y:S04]  /*0390*/  @!P0 LDG.E.EL.64 R26, desc[UR4][R28.64] ;  /* 0x000000041c1a8981 */ /* 0x000f68000c2e1b00 */
[----:B------:R0:W3:Y:S04]  /*03a0*/  @P1 LDG.E.EL.64 R10, desc[UR4][R22.64+-0x300] ;  /* 0xfffd0004160a1981 */ /* 0x0000e8000c2e1b00 */
[----:B------:R1:W4:Y:S01]  /*03b0*/  @P1 LDG.E.EL.64 R14, desc[UR4][R12.64+-0x300] ;  /* 0xfffd00040c0e1981 */ /* 0x000322000c2e1b00 */
[----:B--2---:R-:W-:-:S02]  /*03c0*/  SEL R4, R4, RZ, !P0 ;  /* 0x000000ff04047207 */ /* 0x004fc40004000000 */
[----:B------:R-:W-:-:S03]  /*03d0*/  SEL R5, R5, RZ, !P0 ;  /* 0x000000ff05057207 */ /* 0x000fc60004000000 */
[----:B------:R-:W-:Y:S02]  /*03e0*/  FADD R4, R4, 9.9999997473787516356e-06 ;  /* 0x3727c5ac04047421 */ /* 0x000fe40000000000 */
[----:B------:R-:W-:Y:S02]  /*03f0*/  FADD R2, R5, 9.9999997473787516356e-06 ;  /* 0x3727c5ac05027421 */ /* 0x000fe40000000000 */
[----:B------:R-:W2:Y:S01]  /*0400*/  MUFU.SQRT R0, R4 ;  /* 0x0000000400007308 */ /* 0x000ea20000002000 */
[----:B------:R-:W-:-:S07]  /*0410*/  SEL R7, R7, RZ, P1 ;  /* 0x000000ff07077207 */ /* 0x000fce0000800000 */
[----:B------:R-:W1:Y:S01]  /*0420*/  MUFU.SQRT R2, R2 ;  /* 0x0000000200027308 */ /* 0x000e620000002000 */
[----:B------:R-:W-:Y:S01]  /*0430*/  SEL R6, R6, RZ, P1 ;  /* 0x000000ff06067207 */ /* 0x000fe20000800000 */
[----:B------:R-:W-:Y:S01]  /*0440*/  FADD R7, R7, 9.9999997473787516356e-06 ;  /* 0x3727c5ac07077421 */ /* 0x000fe20000000000 */
[----:B--2---:R-:W-:-:S05]  /*0450*/  FSETP.GT.AND P2, PT, R0, 8.50705917302346158658e+37, PT ;  /* 0x7e8000000000780b */ /* 0x004fca0003f44000 */
[----:B0-----:R-:W0:Y:S01]  /*0460*/  MUFU.SQRT R22, R7 ;  /* 0x0000000700167308 */ /* 0x001e220000002000 */
[----:B------:R-:W-:Y:S01]  /*0470*/  FADD R6, R6, 9.9999997473787516356e-06 ;  /* 0x3727c5ac06067421 */ /* 0x000fe20000000000 */
[----:B------:R-:W-:Y:S01]  /*0480*/  FSETP.GEU.AND P6, PT, R0, 1.175494350822287508e-38, PT ;  /* 0x008000000000780b */ /* 0x000fe20003fce000 */
[----:B------:R-:W-:Y:S01]  /*0490*/  IMAD.MOV.U32 R5, RZ, RZ, 0x3e800000 ;  /* 0x3e800000ff057424 */ /* 0x000fe200078e00ff */
[----:B-1----:R-:W-:-:S04]  /*04a0*/  FSETP.GT.AND P5, PT, R2, 8.50705917302346158658e+37, PT ;  /* 0x7e8000000200780b */ /* 0x002fc80003fa4000 */
[----:B------:R-:W1:Y:S01]  /*04b0*/  MUFU.SQRT R28, R6 ;  /* 0x00000006001c7308 */ /* 0x000e620000002000 */
[----:B------:R-:W-:Y:S01]  /*04c0*/  FSEL R23, R5, 1, P2 ;  /* 0x3f80000005177808 */ /* 0x000fe20001000000 */
[----:B------:R-:W-:-:S05]  /*04d0*/  @P2 FMUL R0, R0, 0.25 ;  /* 0x3e80000000002820 */ /* 0x000fca0000400000 */
[----:B------:R-:W-:Y:S01]  /*04e0*/  @!P6 FMUL R23, R23, 16777216 ;  /* 0x4b8000001717e820 */ /* 0x000fe20000400000 */
[----:B------:R-:W-:Y:S01]  /*04f0*/  @!P6 FMUL R0, R0, 16777216 ;  /* 0x4b8000000000e820 */ /* 0x000fe20000400000 */
[----:B0-----:R-:W-:Y:S02]  /*0500*/  FSETP.GT.AND P6, PT, R22, 8.50705917302346158658e+37, PT ;  /* 0x7e8000001600780b */ /* 0x001fe40003fc4000 */
[C---:B------:R-:W-:Y:S01]  /*0510*/  FSETP.GEU.AND P4, PT, R2.reuse, 1.175494350822287508e-38, PT ;  /* 0x008000000200780b */ /* 0x040fe20003f8e000 */
[----:B------:R-:W-:Y:S01]  /*0520*/  @P5 FMUL R2, R2, 0.25 ;  /* 0x3e80000002025820 */ /* 0x000fe20000400000 */
[----:B------:R-:W-:Y:S02]  /*0530*/  FSEL R4, R5, 1, P5 ;  /* 0x3f80000005047808 */ /* 0x000fe40002800000 */
[----:B------:R-:W-:Y:S02]  /*0540*/  FSETP.GEU.AND P5, PT, R22, 1.175494350822287508e-38, PT ;  /* 0x008000001600780b */ /* 0x000fe40003fae000 */
[----:B-1----:R-:W-:-:S02]  /*0550*/  FSETP.GT.AND P2, PT, R28, 8.50705917302346158658e+37, PT ;  /* 0x7e8000001c00780b */ /* 0x002fc40003f44000 */
[----:B------:R-:W-:-:S03]  /*0560*/  FSETP.GEU.AND P3, PT, R28, 1.175494350822287508e-38, PT ;  /* 0x008000001c00780b */ /* 0x000fc60003f6e000 */
[----:B------:R-:W-:Y:S01]  /*0570*/  @P6 FMUL R22, R22, 0.25 ;  /* 0x3e80000016166820 */ /* 0x000fe20000400000 */
[----:B------:R0:W1:Y:S05]  /*0580*/  MUFU.RCP R12, R0 ;  /* 0x00000000000c7308 */ /* 0x00006a0000001000 */
[----:B------:R-:W-:Y:S02]  /*0590*/  @!P5 FMUL R22, R22, 16777216 ;  /* 0x4b8000001616d820 */ /* 0x000fe40000400000 */
[----:B------:R-:W-:Y:S02]  /*05a0*/  @P2 FMUL R28, R28, 0.25 ;  /* 0x3e8000001c1c2820 */ /* 0x000fe40000400000 */
[----:B------:R-:W2:Y:S01]  /*05b0*/  MUFU.RCP R6, R22 ;  /* 0x0000001600067308 */ /* 0x000ea20000001000 */
[----:B------:R-:W-:Y:S01]  /*05c0*/  @!P4 FMUL R2, R2, 16777216 ;  /* 0x4b8000000202c820 */ /* 0x000fe20000400000 */
[----:B------:R-:W-:Y:S01]  /*05d0*/  @!P3 FMUL R28, R28, 16777216 ;  /* 0x4b8000001c1cb820 */ /* 0x000fe20000400000 */
[----:B0-----:R-:W-:-:S02]  /*05e0*/  FSEL R0, R5, 1, P2 ;  /* 0x3f80000005007808 */ /* 0x001fc40001000000 */
[----:B------:R-:W-:-:S03]  /*05f0*/  FSEL R5, R5, 1, P6 ;  /* 0x3f80000005057808 */ /* 0x000fc60003000000 */
[----:B------:R-:W0:Y:S01]  /*0600*/  MUFU.RCP R7, R28 ;  /* 0x0000001c00077308 */ /* 0x000e220000001000 */
[----:B-1----:R-:W-:Y:S01]  /*0610*/  FMUL R12, R12, R23 ;  /* 0x000000170c0c7220 */ /* 0x002fe20000400000 */
[----:B------:R-:W-:Y:S01]  /*0620*/  SEL R23, R18, RZ, !P0 ;  /* 0x000000ff12177207 */ /* 0x000fe20004000000 */
[----:B------:R-:W-:-:S05]  /*0630*/  @!P5 FMUL R5, R5, 16777216 ;  /* 0x4b8000000505d820 */ /* 0x000fca0000400000 */
[----:B------:R1:W4:Y:S01]  /*0640*/  MUFU.RCP R13, R2 ;  /* 0x00000002000d7308 */ /* 0x0003220000001000 */
[----:B------:R-:W-:Y:S01]  /*0650*/  SEL R16, R16, RZ, !P0 ;  /* 0x000000ff10107207 */ /* 0x000fe20004000000 */
[----:B--2---:R-:W-:Y:S01]  /*0660*/  FMUL R6, R6, R5 ;  /* 0x0000000506067220 */ /* 0x004fe20000400000 */
[----:B------:R-:W-:Y:S01]  /*0670*/  @!P4 FMUL R4, R4, 16777216 ;  /* 0x4b8000000404c820 */ /* 0x000fe20000400000 */
[----:B------:R-:W-:Y:S02]  /*0680*/  @!P3 FMUL R0, R0, 16777216 ;  /* 0x4b8000000000b820 */ /* 0x000fe40000400000 */
[----:B------:R-:W-:Y:S01]  /*0690*/  FADD R5, R16, -R23 ;  /* 0x8000001710057221 */ /* 0x000fe20000000000 */
[----:B------:R-:W-:Y:S01]  /*06a0*/  SEL R19, R19, RZ, !P0 ;  /* 0x000000ff13137207 */ /* 0x000fe20004000000 */
[----:B0-----:R-:W-:Y:S01]  /*06b0*/  FMUL R7, R7, R0 ;  /* 0x0000000007077220 */ /* 0x001fe20000400000 */
[----:B------:R-:W-:Y:S01]  /*06c0*/  SEL R0, R17, RZ, !P0 ;  /* 0x000000ff11007207 */ /* 0x000fe20004000000 */
[----:B------:R-:W-:Y:S01]  /*06d0*/  FMUL R12, R12, R5 ;  /* 0x000000050c0c7220 */ /* 0x000fe20000400000 */
[----:B---3--:R-:W-:-:S02]  /*06e0*/  SEL R17, R24, RZ, P1 ;  /* 0x000000ff18117207 */ /* 0x008fc40000800000 */
[----:B-1----:R-:W-:Y:S01]  /*06f0*/  SEL R2, R8, RZ, P1 ;  /* 0x000000ff08027207 */ /* 0x002fe20000800000 */
[----:B----4-:R-:W-:Y:S02]  /*0700*/  FMUL R13, R13, R4 ;  /* 0x000000040d0d7220 */ /* 0x010fe40000400000 */
[----:B------:R-:W0:Y:S01]  /*0710*/  LDC.64 R4, c[0x0][0x260] ;  /* 0x00009800ff047b82 */ /* 0x000e220000000a00 */
[----:B------:R-:W-:Y:S02]  /*0720*/  SEL R9, R9, RZ, P1 ;  /* 0x000000ff09097207 */ /* 0x000fe40000800000 */
[----:B------:R-:W-:Y:S01]  /*0730*/  SEL R8, R25, RZ, P1 ;  /* 0x000000ff19087207 */ /* 0x000fe20000800000 */
[----:B------:R-:W-:Y:S01]  /*0740*/  FADD R0, R0, -R19 ;  /* 0x8000001300007221 */ /* 0x000fe20000000000 */
[----:B------:R-:W-:Y:S01]  /*0750*/  FADD R2, R2, -R17 ;  /* 0x8000001102027221 */ /* 0x000fe20000000000 */
[----:B------:R-:W-:Y:S02]  /*0760*/  SEL R17, R20, RZ, !P0 ;  /* 0x000000ff14117207 */ /* 0x000fe40004000000 */
[----:B------:R-:W-:Y:S01]  /*0770*/  FADD R9, R9, -R8 ;  /* 0x8000000809097221 */ /* 0x000fe20000000000 */
[----:B------:R-:W-:Y:S01]  /*0780*/  FMUL R13, R13, R0 ;  /* 0x000000000d0d7220 */ /* 0x000fe20000400000 */
[----:B------:R-:W-:Y:S01]  /*0790*/  FMUL R7, R7, R2 ;  /* 0x0000000207077220 */ /* 0x000fe20000400000 */
[----:B------:R-:W-:-:S02]  /*07a0*/  SEL R0, R21, RZ, !P0 ;  /* 0x000000ff15007207 */ /* 0x000fc40004000000 */
[----:B-----5:R-:W-:Y:S02]  /*07b0*/  SEL R26, R26, RZ, !P0 ;  /* 0x000000ff1a1a7207 */ /* 0x020fe40004000000 */
[----:B------:R-:W-:Y:S01]  /*07c0*/  SEL R27, R27, RZ, !P0 ;  /* 0x000000ff1b1b7207 */ /* 0x000fe20004000000 */
[----:B------:R-:W-:Y:S01]  /*07d0*/  FMUL R6, R6, R9 ;  /* 0x0000000906067220 */ /* 0x000fe20000400000 */
[----:B------:R-:W-:Y:S02]  /*07e0*/  SEL R19, R14, RZ, P1 ;  /* 0x000000ff0e137207 */ /* 0x000fe40000800000 */
[----:B------:R-:W-:Y:S02]  /*07f0*/  SEL R2, R15, RZ, P1 ;  /* 0x000000ff0f027207 */ /* 0x000fe40000800000 */
[----:B------:R-:W-:Y:S02]  /*0800*/  SEL R10, R10, RZ, P1 ;  /* 0x000000ff0a0a7207 */ /* 0x000fe40000800000 */
[----:B------:R-:W-:Y:S01]  /*0810*/  SEL R11, R11, RZ, P1 ;  /* 0x000000ff0b0b7207 */ /* 0x000fe20000800000 */
[----:B------:R-:W-:Y:S01]  /*0820*/  FFMA R12, R17, R12, R26 ;  /* 0x0000000c110c7223 */ /* 0x000fe2000000001a */
[----:B------:R-:W-:Y:S01]  /*0830*/  FFMA R13, R0, R13, R27 ;  /* 0x0000000d000d7223 */ /* 0x000fe2000000001b */
[----:B------:R-:W-:-:S02]  /*0840*/  FFMA R7, R19, R7, R10 ;  /* 0x0000000713077223 */ /* 0x000fc4000000000a */
[----:B------:R-:W-:Y:S01]  /*0850*/  FFMA R6, R2, R6, R11 ;  /* 0x0000000602067223 */ /* 0x000fe2000000000b */
[----:B------:R-:W-:Y:S02]  /*0860*/  FSETP.GEU.AND P3, PT, R12, RZ, PT ;  /* 0x000000ff0c00720b */ /* 0x000fe40003f6e000 */
[----:B------:R-:W-:Y:S02]  /*0870*/  FSETP.GEU.AND P4, PT, R13, RZ, PT ;  /* 0x000000ff0d00720b */ /* 0x000fe40003f8e000 */
[----:B------:R-:W-:Y:S02]  /*0880*/  FSETP.GEU.AND P2, PT, R7, RZ, PT ;  /* 0x000000ff0700720b */ /* 0x000fe40003f4e000 */
[----:B------:R-:W-:Y:S01]  /*0890*/  FSETP.GEU.AND P1, PT, R6, RZ, PT ;  /* 0x000000ff0600720b */ /* 0x000fe20003f2e000 */
[----:B0-----:R-:W-:Y:S01]  /*08a0*/  IMAD.WIDE R4, R3, 0x4, R4 ;  /* 0x0000000403047825 */ /* 0x001fe200078e0204 */
[----:B------:R-:W-:Y:S02]  /*08b0*/  FSEL R12, R12, RZ, P3 ;  /* 0x000000ff0c0c7208 */ /* 0x000fe40001800000 */
[----:B------:R-:W-:-:S02]  /*08c0*/  FSEL R13, R13, RZ, P4 ;  /* 0x000000ff0d0d7208 */ /* 0x000fc40002000000 */
[----:B------:R-:W-:Y:S02]  /*08d0*/  @P0 FSEL R12, R7, RZ, P2 ;  /* 0x000000ff070c0208 */ /* 0x000fe40001000000 */
[----:B------:R-:W-:-:S05]  /*08e0*/  @P0 FSEL R13, R6, RZ, P1 ;  /* 0x000000ff060d0208 */ /* 0x000fca0000800000 */
[----:B------:R-:W-:Y:S01]  /*08f0*/  STG.E.64 desc[UR4][R4.64], R12 ;  /* 0x0000000c04007986 */ /* 0x000fe2000c101b04 */
[----:B------:R-:W-:Y:S05]  /*0900*/  EXIT ;  /* 0x000000000000794d */ /* 0x000fea0003800000 */
.L_x_0:
[----:B------:R-:W-:-:S00]  /*0910*/  BRA `(.L_x_0) ;  /* 0xfffffffc00fc7947 */ /* 0x000fc0000383ffff */
[----:B------:R-:W-:-:S00]  /*0920*/  NOP ;  /* 0x0000000000007918 */ /* 0x000fc00000000000 */
        /* <DEDUP_REMOVED lines=13> */
.L_x_1:


//--------------------- .nv.global.init           --------------------------
	.section	.nv.global.init,"aw",@progbits
.nv.global.init:
	.type		_$_str,@object
	.size		_$_str,(_$_str_$_2 - _$_str)
_$_str:
        /*0000*/ 	.byte	0x5f, 0x5f, 0x43, 0x55, 0x44, 0x41, 0x5f, 0x46, 0x54, 0x5a, 0x00
	.type		_$_str_$_2,@object
	.size		_$_str_$_2,(.L_1 - _$_str_$_2)
_$_str_$_2:
        /*000b*/ 	.byte	0x5f, 0x5f, 0x43, 0x55, 0x44, 0x41, 0x5f, 0x50, 0x52, 0x45, 0x43, 0x5f, 0x53, 0x51, 0x52, 0x54
        /*001b*/ 	.byte	0x00
.L_1:


//--------------------- .nv.constant0.triton_poi_fused_cat_5 --------------------------
	.section	.nv.constant0.triton_poi_fused_cat_5,"a",@progbits
	.sectionflags	@""
	.align	4
.nv.constant0.triton_poi_fused_cat_5:
	.zero		620
